	.headerflags	@"EF_CUDA_TEXMODE_UNIFIED EF_CUDA_64BIT_ADDRESS EF_CUDA_ACCELERATORS EF_CUDA_SM90 EF_CUDA_VIRTUAL_SM(EF_CUDA_SM90)"
	.elftype	@"ET_EXEC"


//--------------------- .nv.info                  --------------------------
	.section	.nv.info,"",@"SHT_CUDA_INFO"
	.align	4


	//----- nvinfo : EIATTR_REGCOUNT
	.align		4
        /*0000*/ 	.byte	0x04, 0x2f
        /*0002*/ 	.short	(.L_1 - .L_0)
	.align		4
.L_0:
        /*0004*/ 	.word	index@(triton_poi_fused_convolution_relu_10)
        /*0008*/ 	.word	0x00000012


	//----- nvinfo : EIATTR_MIN_STACK_SIZE
	.align		4
.L_1:
        /*000c*/ 	.byte	0x04, 0x12
        /*000e*/ 	.short	(.L_3 - .L_2)
	.align		4
.L_2:
        /*0010*/ 	.word	index@(triton_poi_fused_convolution_relu_10)
        /*0014*/ 	.word	0x00000000


	//----- nvinfo : EIATTR_FRAME_SIZE
	.align		4
.L_3:
        /*0018*/ 	.byte	0x04, 0x11
        /*001a*/ 	.short	(.L_5 - .L_4)
	.align		4
.L_4:
        /*001c*/ 	.word	index@(triton_poi_fused_convolution_relu_10)
        /*0020*/ 	.word	0x00000000


	//----- nvinfo : EIATTR_MIN_STACK_SIZE
	.align		4
.L_5:
        /*0024*/ 	.byte	0x04, 0x12
        /*0026*/ 	.short	(.L_7 - .L_6)
	.align		4
.L_6:
        /*0028*/ 	.word	index@(triton_poi_fused_convolution_relu_10)
        /*002c*/ 	.word	0x00000000
.L_7:


//--------------------- .nv.info.triton_poi_fused_convolution_relu_10 --------------------------
	.section	.nv.info.triton_poi_fused_convolution_relu_10,"",@"SHT_CUDA_INFO"
	.sectionflags	@""
	.align	4


	//----- nvinfo : EIATTR_CUDA_API_VERSION
	.align		4
        /*0000*/ 	.byte	0x04, 0x37
        /*0002*/ 	.short	(.L_9 - .L_8)
.L_8:
        /*0004*/ 	.word	0x0000007c


	//----- nvinfo : EIATTR_KPARAM_INFO
	.align		4
.L_9:
        /*0008*/ 	.byte	0x04, 0x17
        /*000a*/ 	.short	(.L_11 - .L_10)
.L_10:
        /*000c*/ 	.word	0x00000000
        /*0010*/ 	.short	0x0002
        /*0012*/ 	.short	0x0010
        /*0014*/ 	.byte	0x00, 0xf0, 0x11, 0x00


	//----- nvinfo : EIATTR_KPARAM_INFO
	.align		4
.L_11:
        /*0018*/ 	.byte	0x04, 0x17
        /*001a*/ 	.short	(.L_13 - .L_12)
.L_12:
        /*001c*/ 	.word	0x00000000
        /*0020*/ 	.short	0x0001
        /*0022*/ 	.short	0x0008
        /*0024*/ 	.byte	0x00, 0xf4, 0x21, 0x00


	//----- nvinfo : EIATTR_KPARAM_INFO
	.align		4
.L_13:
        /*0028*/ 	.byte	0x04, 0x17
        /*002a*/ 	.short	(.L_15 - .L_14)
.L_14:
        /*002c*/ 	.word	0x00000000
        /*0030*/ 	.short	0x0000
        /*0032*/ 	.short	0x0000
        /*0034*/ 	.byte	0x00, 0xf4, 0x21, 0x00


	//----- nvinfo : EIATTR_SPARSE_MMA_MASK
	.align		4
.L_15:
        /*0038*/ 	.byte	0x03, 0x50
        /*003a*/ 	.short	0x0000


	//----- nvinfo : EIATTR_MAXREG_COUNT
	.align		4
        /*003c*/ 	.byte	0x03, 0x1b
        /*003e*/ 	.short	0x00ff


	//----- nvinfo : EIATTR_EXIT_INSTR_OFFSETS
	.align		4
        /*0040*/ 	.byte	0x04, 0x1c
        /*0042*/ 	.short	(.L_17 - .L_16)


	//   ....[0]....
.L_16:
        /*0044*/ 	.word	0x00000360


	//----- nvinfo : EIATTR_REQNTID
	.align		4
.L_17:
        /*0048*/ 	.byte	0x04, 0x10
        /*004a*/ 	.short	(.L_19 - .L_18)
.L_18:
        /*004c*/ 	.word	0x00000080
        /*0050*/ 	.word	0x00000001
        /*0054*/ 	.word	0x00000001


	//----- nvinfo : EIATTR_CBANK_PARAM_SIZE
	.align		4
.L_19:
        /*0058*/ 	.byte	0x03, 0x19
        /*005a*/ 	.short	0x0014


	//----- nvinfo : EIATTR_PARAM_CBANK
	.align		4
        /*005c*/ 	.byte	0x04, 0x0a
        /*005e*/ 	.short	(.L_21 - .L_20)
	.align		4
.L_20:
        /*0060*/ 	.word	index@(.nv.constant0.triton_poi_fused_convolution_relu_10)
        /*0064*/ 	.short	0x0210
        /*0066*/ 	.short	0x0014


	//----- nvinfo : EIATTR_SW_WAR
	.align		4
.L_21:
        /*0068*/ 	.byte	0x04, 0x36
        /*006a*/ 	.short	(.L_23 - .L_22)
.L_22:
        /*006c*/ 	.word	0x00000008
.L_23:


//--------------------- .nv.callgraph             --------------------------
	.section	.nv.callgraph,"",@"SHT_CUDA_CALLGRAPH"
	.align	4
	.sectionentsize	8
	.align		4
        /*0000*/ 	.word	0x00000000
	.align		4
        /*0004*/ 	.word	0xffffffff
	.align		4
        /*0008*/ 	.word	0x00000000
	.align		4
        /*000c*/ 	.word	0xfffffffe
	.align		4
        /*0010*/ 	.word	0x00000000
	.align		4
        /*0014*/ 	.word	0xfffffffd
	.align		4
        /*0018*/ 	.word	0x00000000
	.align		4
        /*001c*/ 	.word	0xfffffffc


//--------------------- .text.triton_poi_fused_convolution_relu_10 --------------------------
	.section	.text.triton_poi_fused_convolution_relu_10,"ax",@progbits
	.align	128
        .global         triton_poi_fused_convolution_relu_10
        .type           triton_poi_fused_convolution_relu_10,@function
        .size           triton_poi_fused_convolution_relu_10,(.L_x_1 - triton_poi_fused_convolution_relu_10)
        .other          triton_poi_fused_convolution_relu_10,@"STO_CUDA_ENTRY STV_DEFAULT"
triton_poi_fused_convolution_relu_10:
.text.triton_poi_fused_convolution_relu_10:
[----:B------:R-:W-:Y:S01]  /*0000*/  LDC R1, c[0x0][0x28] ;  /* 0x00000a00ff017b82 */ /* 0x000fe20000000800 */
[----:B------:R-:W1:Y:S07]  /*0010*/  S2R R0, SR_TID.X ;  /* 0x0000000000007919 */ /* 0x000e6e0000002100 */
[----:B------:R-:W2:Y:S01]  /*0020*/  LDC.64 R2, c[0x0][0x218] ;  /* 0x00008600ff027b82 */ /* 0x000ea20000000a00 */
[----:B------:R-:W-:Y:S01]  /*0030*/  ULDC.64 UR4, c[0x0][0x208] ;  /* 0x0000820000047ab9 */ /* 0x000fe20000000a00 */
[----:B------:R-:W3:Y:S06]  /*0040*/  S2R R5, SR_CTAID.X ;  /* 0x0000000000057919 */ /* 0x000eec0000002500 */
[----:B------:R-:W4:Y:S01]  /*0050*/  LDC.64 R8, c[0x0][0x210] ;  /* 0x00008400ff087b82 */ /* 0x000f220000000a00 */
[----:B-1----:R-:W-:Y:S01]  /*0060*/  IMAD.SHL.U32 R0, R0, 0x4, RZ ;  /* 0x0000000400007824 */ /* 0x002fe200078e00ff */
[----:B---3--:R-:W-:-:S04]  /*0070*/  SHF.R.S32.HI R4, RZ, 0x15, R5 ;  /* 0x00000015ff047819 */ /* 0x008fc80000011405 */
[----:B------:R-:W-:Y:S02]  /*0080*/  LOP3.LUT R0, R0, 0x1fc, RZ, 0xc0, !PT ;  /* 0x000001fc00007812 */ /* 0x000fe400078ec0ff */
[----:B------:R-:W-:-:S03]  /*0090*/  SGXT R4, R4, 0x1 ;  /* 0x000000010404781a */ /* 0x000fc60000000200 */
[----:B------:R-:W-:-:S04]  /*00a0*/  IMAD R5, R5, 0x400, R0 ;  /* 0x0000040005057824 */ /* 0x000fc800078e0200 */
[----:B----4-:R-:W-:Y:S01]  /*00b0*/  IMAD.WIDE R8, R5, 0x4, R8 ;  /* 0x0000000405087825 */ /* 0x010fe200078e0208 */
[----:B------:R-:W-:-:S04]  /*00c0*/  LEA.HI R4, R4, R5, RZ, 0xc ;  /* 0x0000000504047211 */ /* 0x000fc800078f60ff */
[----:B------:R-:W-:Y:S01]  /*00d0*/  SHF.R.S32.HI R0, RZ, 0xc, R4 ;  /* 0x0000000cff007819 */ /* 0x000fe20000011404 */
[----:B------:R-:W-:-:S03]  /*00e0*/  VIADD R4, R4, 0x200 ;  /* 0x0000020004047836 */ /* 0x000fc60000000000 */
[----:B------:R-:W-:Y:S02]  /*00f0*/  LEA.HI R6, R0, R0, RZ, 0x5 ;  /* 0x0000000000067211 */ /* 0x000fe400078f28ff */
[----:B------:R-:W-:Y:S02]  /*0100*/  SHF.R.S32.HI R4, RZ, 0xc, R4 ;  /* 0x0000000cff047819 */ /* 0x000fe40000011404 */
[----:B------:R-:W-:Y:S02]  /*0110*/  LOP3.LUT R7, R6, 0xffffffe0, RZ, 0xc0, !PT ;  /* 0xffffffe006077812 */ /* 0x000fe400078ec0ff */
[----:B------:R-:W-:-:S03]  /*0120*/  LEA.HI R6, R4, R4, RZ, 0x5 ;  /* 0x0000000404067211 */ /* 0x000fc600078f28ff */
[----:B------:R-:W-:Y:S01]  /*0130*/  IMAD.IADD R7, R0, 0x1, -R7 ;  /* 0x0000000100077824 */ /* 0x000fe200078e0a07 */
[----:B------:R-:W-:-:S03]  /*0140*/  LOP3.LUT R13, R6, 0xffffffe0, RZ, 0xc0, !PT ;  /* 0xffffffe0060d7812 */ /* 0x000fc600078ec0ff */
[----:B--2---:R-:W-:-:S04]  /*0150*/  IMAD.WIDE R10, R7, 0x4, R2 ;  /* 0x00000004070a7825 */ /* 0x004fc800078e0202 */
[----:B------:R-:W-:Y:S02]  /*0160*/  IMAD.IADD R13, R4, 0x1, -R13 ;  /* 0x00000001040d7824 */ /* 0x000fe400078e0a0d */
[----:B------:R-:W2:Y:S02]  /*0170*/  LDG.E.128 R4, desc[UR4][R8.64] ;  /* 0x0000000408047981 */ /* 0x000ea4000c1e1d00 */
[----:B------:R-:W-:Y:S02]  /*0180*/  IMAD.WIDE R2, R13, 0x4, R2 ;  /* 0x000000040d027825 */ /* 0x000fe400078e0202 */
[----:B------:R-:W2:Y:S04]  /*0190*/  LDG.E.EL R10, desc[UR4][R10.64] ;  /* 0x000000040a0a7981 */ /* 0x000ea8000c2e1900 */
[----:B------:R-:W3:Y:S04]  /*01a0*/  LDG.E.EL R2, desc[UR4][R2.64] ;  /* 0x0000000402027981 */ /* 0x000ee8000c2e1900 */
[----:B------:R-:W3:Y:S01]  /*01b0*/  LDG.E.128 R12, desc[UR4][R8.64+0x800] ;  /* 0x00080004080c7981 */ /* 0x000ee2000c1e1d00 */
[CC--:B--2---:R-:W-:Y:S01]  /*01c0*/  FSETP.GEU.AND P6, PT, R5.reuse, -R10.reuse, PT ;  /* 0x8000000a0500720b */ /* 0x0c4fe20003fce000 */
[--C-:B------:R-:W-:Y:S01]  /*01d0*/  FADD R5, R5, R10.reuse ;  /* 0x0000000a05057221 */ /* 0x100fe20000000000 */
[CC--:B------:R-:W-:Y:S01]  /*01e0*/  FSETP.GEU.AND P0, PT, R6.reuse, -R10.reuse, PT ;  /* 0x8000000a0600720b */ /* 0x0c0fe20003f0e000 */
[--C-:B------:R-:W-:Y:S01]  /*01f0*/  FADD R6, R6, R10.reuse ;  /* 0x0000000a06067221 */ /* 0x100fe20000000000 */
[C---:B------:R-:W-:Y:S01]  /*0200*/  FSETP.GEU.AND P1, PT, R7.reuse, -R10, PT ;  /* 0x8000000a0700720b */ /* 0x040fe20003f2e000 */
[----:B------:R-:W-:Y:S01]  /*0210*/  FADD R7, R7, R10 ;  /* 0x0000000a07077221 */ /* 0x000fe20000000000 */
[----:B------:R-:W-:-:S02]  /*0220*/  SEL R5, R5, RZ, P6 ;  /* 0x000000ff05057207 */ /* 0x000fc40003000000 */
[CC--:B---3--:R-:W-:Y:S01]  /*0230*/  FSETP.GEU.AND P3, PT, R13.reuse, -R2.reuse, PT ;  /* 0x800000020d00720b */ /* 0x0c8fe20003f6e000 */
[--C-:B------:R-:W-:Y:S01]  /*0240*/  FADD R13, R13, R2.reuse ;  /* 0x000000020d0d7221 */ /* 0x100fe20000000000 */
[CC--:B------:R-:W-:Y:S01]  /*0250*/  FSETP.GEU.AND P4, PT, R14.reuse, -R2.reuse, PT ;  /* 0x800000020e00720b */ /* 0x0c0fe20003f8e000 */
[--C-:B------:R-:W-:Y:S01]  /*0260*/  FADD R14, R14, R2.reuse ;  /* 0x000000020e0e7221 */ /* 0x100fe20000000000 */
[C---:B------:R-:W-:Y:S01]  /*0270*/  FSETP.GEU.AND P5, PT, R15.reuse, -R2, PT ;  /* 0x800000020f00720b */ /* 0x040fe20003fae000 */
[----:B------:R-:W-:Y:S01]  /*0280*/  FADD R15, R15, R2 ;  /* 0x000000020f0f7221 */ /* 0x000fe20000000000 */
[C---:B------:R-:W-:Y:S01]  /*0290*/  FSETP.GEU.AND P2, PT, R4.reuse, -R10, PT ;  /* 0x8000000a0400720b */ /* 0x040fe20003f4e000 */
[----:B------:R-:W-:Y:S01]  /*02a0*/  FADD R4, R4, R10 ;  /* 0x0000000a04047221 */ /* 0x000fe20000000000 */
[C---:B------:R-:W-:Y:S01]  /*02b0*/  FSETP.GEU.AND P6, PT, R12.reuse, -R2, PT ;  /* 0x800000020c00720b */ /* 0x040fe20003fce000 */
[----:B------:R-:W-:Y:S01]  /*02c0*/  FADD R2, R12, R2 ;  /* 0x000000020c027221 */ /* 0x000fe20000000000 */
[----:B------:R-:W-:-:S02]  /*02d0*/  SEL R6, R6, RZ, P0 ;  /* 0x000000ff06067207 */ /* 0x000fc40000000000 */
[----:B------:R-:W-:Y:S02]  /*02e0*/  SEL R7, R7, RZ, P1 ;  /* 0x000000ff07077207 */ /* 0x000fe40000800000 */
[----:B------:R-:W-:Y:S02]  /*02f0*/  SEL R4, R4, RZ, P2 ;  /* 0x000000ff04047207 */ /* 0x000fe40001000000 */
[----:B------:R-:W-:Y:S02]  /*0300*/  SEL R13, R13, RZ, P3 ;  /* 0x000000ff0d0d7207 */ /* 0x000fe40001800000 */
[----:B------:R-:W-:Y:S01]  /*0310*/  SEL R14, R14, RZ, P4 ;  /* 0x000000ff0e0e7207 */ /* 0x000fe20002000000 */
[----:B------:R-:W-:Y:S01]  /*0320*/  STG.E.128 desc[UR4][R8.64], R4 ;  /* 0x0000000408007986 */ /* 0x000fe2000c101d04 */
[----:B------:R-:W-:Y:S02]  /*0330*/  SEL R15, R15, RZ, P5 ;  /* 0x000000ff0f0f7207 */ /* 0x000fe40002800000 */
[----:B------:R-:W-:-:S05]  /*0340*/  SEL R12, R2, RZ, P6 ;  /* 0x000000ff020c7207 */ /* 0x000fca0003000000 */
[----:B------:R-:W-:Y:S01]  /*0350*/  STG.E.128 desc[UR4][R8.64+0x800], R12 ;  /* 0x0008000c08007986 */ /* 0x000fe2000c101d04 */
[----:B------:R-:W-:Y:S05]  /*0360*/  EXIT ;  /* 0x000000000000794d */ /* 0x000fea0003800000 */
.L_x_0:
[----:B------:R-:W-:-:S00]  /*0370*/  BRA `(.L_x_0) ;  /* 0xfffffffc00fc7947 */ /* 0x000fc0000383ffff */
[----:B------:R-:W-:-:S00]  /*0380*/  NOP ;  /* 0x0000000000007918 */ /* 0x000fc00000000000 */
[----:B------:R-:W-:-:S00]  /*0390*/  NOP ;  /* 0x0000000000007918 */ /* 0x000fc00000000000 */
[----:B------:R-:W-:-:S00]  /*03a0*/  NOP ;  /* 0x0000000000007918 */ /* 0x000fc00000000000 */
[----:B------:R-:W-:-:S00]  /*03b0*/  NOP ;  /* 0x0000000000007918 */ /* 0x000fc00000000000 */
[----:B------:R-:W-:-:S00]  /*03c0*/  NOP ;  /* 0x0000000000007918 */ /* 0x000fc00000000000 */
[----:B------:R-:W-:-:S00]  /*03d0*/  NOP ;  /* 0x0000000000007918 */ /* 0x000fc00000000000 */
[----:B------:R-:W-:-:S00]  /*03e0*/  NOP ;  /* 0x0000000000007918 */ /* 0x000fc00000000000 */
[----:B------:R-:W-:-:S00]  /*03f0*/  NOP ;  /* 0x0000000000007918 */ /* 0x000fc00000000000 */
.L_x_1:


//--------------------- .nv.constant0.triton_poi_fused_convolution_relu_10 --------------------------
	.section	.nv.constant0.triton_poi_fused_convolution_relu_10,"a",@progbits
	.sectionflags	@""
	.align	4
.nv.constant0.triton_poi_fused_convolution_relu_10:
	.zero		548
